//
// Generated by NVIDIA NVVM Compiler
//
// Compiler Build ID: CL-36424714
// Cuda compilation tools, release 13.0, V13.0.88
// Based on NVVM 20.0.0
//

.version 9.0
.target sm_100
.address_size 64

	// .globl	_Z12reduceKerneliPiS_
// _ZZ12reduceKerneliPiS_E5shArr has been demoted

.visible .entry _Z12reduceKerneliPiS_(
	.param .u32 _Z12reduceKerneliPiS__param_0,
	.param .u64 .ptr .align 1 _Z12reduceKerneliPiS__param_1,
	.param .u64 .ptr .align 1 _Z12reduceKerneliPiS__param_2
)
{
	.reg .pred 	%p<11>;
	.reg .b32 	%r<74>;
	.reg .b64 	%rd<15>;
	// demoted variable
	.shared .align 4 .b8 _ZZ12reduceKerneliPiS_E5shArr[32];
	ld.param.u32 	%r26, [_Z12reduceKerneliPiS__param_0];
	ld.param.u64 	%rd3, [_Z12reduceKerneliPiS__param_1];
	ld.param.u64 	%rd2, [_Z12reduceKerneliPiS__param_2];
	cvta.to.global.u64 	%rd1, %rd3;
	mov.u32 	%r1, %tid.x;
	mov.u32 	%r2, %ctaid.x;
	shl.b32 	%r28, %r2, 3;
	add.s32 	%r68, %r28, %r1;
	mov.u32 	%r29, %nctaid.x;
	shl.b32 	%r4, %r29, 3;
	setp.ge.s32 	%p1, %r68, %r26;
	mov.b32 	%r73, 0;
	@%p1 bra 	$L__BB0_7;
	add.s32 	%r32, %r68, %r4;
	max.s32 	%r33, %r26, %r32;
	setp.lt.s32 	%p2, %r32, %r26;
	selp.u32 	%r34, 1, 0, %p2;
	add.s32 	%r35, %r32, %r34;
	sub.s32 	%r36, %r33, %r35;
	div.u32 	%r37, %r36, %r4;
	add.s32 	%r38, %r37, %r34;
	add.s32 	%r5, %r38, 1;
	and.b32  	%r6, %r5, 3;
	setp.lt.u32 	%p3, %r38, 3;
	mov.b32 	%r73, 0;
	@%p3 bra 	$L__BB0_4;
	and.b32  	%r40, %r5, -4;
	neg.s32 	%r64, %r40;
	mov.b32 	%r73, 0;
	mul.wide.s32 	%rd6, %r4, 4;
$L__BB0_3:
	mul.wide.s32 	%rd4, %r68, 4;
	add.s64 	%rd5, %rd1, %rd4;
	ld.global.u32 	%r41, [%rd5];
	add.s32 	%r42, %r41, %r73;
	add.s32 	%r43, %r68, %r4;
	add.s64 	%rd7, %rd5, %rd6;
	ld.global.u32 	%r44, [%rd7];
	add.s32 	%r45, %r44, %r42;
	add.s32 	%r46, %r43, %r4;
	add.s64 	%rd8, %rd7, %rd6;
	ld.global.u32 	%r47, [%rd8];
	add.s32 	%r48, %r47, %r45;
	add.s32 	%r49, %r46, %r4;
	add.s64 	%rd9, %rd8, %rd6;
	ld.global.u32 	%r50, [%rd9];
	add.s32 	%r73, %r50, %r48;
	add.s32 	%r68, %r49, %r4;
	add.s32 	%r64, %r64, 4;
	setp.ne.s32 	%p4, %r64, 0;
	@%p4 bra 	$L__BB0_3;
$L__BB0_4:
	setp.eq.s32 	%p5, %r6, 0;
	@%p5 bra 	$L__BB0_7;
	neg.s32 	%r70, %r6;
$L__BB0_6:
	.pragma "nounroll";
	mul.wide.s32 	%rd10, %r68, 4;
	add.s64 	%rd11, %rd1, %rd10;
	ld.global.u32 	%r51, [%rd11];
	add.s32 	%r73, %r51, %r73;
	add.s32 	%r68, %r68, %r4;
	add.s32 	%r70, %r70, 1;
	setp.ne.s32 	%p6, %r70, 0;
	@%p6 bra 	$L__BB0_6;
$L__BB0_7:
	shl.b32 	%r52, %r1, 2;
	mov.u32 	%r53, _ZZ12reduceKerneliPiS_E5shArr;
	add.s32 	%r25, %r53, %r52;
	st.shared.u32 	[%r25], %r73;
	bar.sync 	0;
	setp.gt.u32 	%p7, %r1, 3;
	@%p7 bra 	$L__BB0_9;
	ld.shared.u32 	%r54, [%r25+16];
	ld.shared.u32 	%r55, [%r25];
	add.s32 	%r56, %r55, %r54;
	st.shared.u32 	[%r25], %r56;
$L__BB0_9:
	bar.sync 	0;
	setp.gt.u32 	%p8, %r1, 1;
	@%p8 bra 	$L__BB0_11;
	ld.shared.u32 	%r57, [%r25+8];
	ld.shared.u32 	%r58, [%r25];
	add.s32 	%r59, %r58, %r57;
	st.shared.u32 	[%r25], %r59;
$L__BB0_11:
	bar.sync 	0;
	setp.ne.s32 	%p9, %r1, 0;
	@%p9 bra 	$L__BB0_13;
	ld.shared.u32 	%r60, [_ZZ12reduceKerneliPiS_E5shArr+4];
	ld.shared.u32 	%r61, [%r25];
	add.s32 	%r62, %r61, %r60;
	st.shared.u32 	[%r25], %r62;
$L__BB0_13:
	setp.ne.s32 	%p10, %r1, 0;
	bar.sync 	0;
	@%p10 bra 	$L__BB0_15;
	ld.shared.u32 	%r63, [_ZZ12reduceKerneliPiS_E5shArr];
	cvta.to.global.u64 	%rd12, %rd2;
	mul.wide.u32 	%rd13, %r2, 4;
	add.s64 	%rd14, %rd12, %rd13;
	st.global.u32 	[%rd14], %r63;
$L__BB0_15:
	ret;

}


// ===== COMPILED SASS (sm_100) =====

	.target	sm_100

	.elftype	@"ET_EXEC"


//--------------------- .note.nv.tkinfo           --------------------------
	.section	.note.nv.tkinfo,"",@"SHT_NOTE"
	.sectionflags	@"SHF_NOTE_NV_TKINFO"
	.tkinfo
        /*0018*/ 	.word	0x00000002
        /*0030*/ 	.string	""
        /*0030*/ 	.string	"ptxas"
        /*0030*/ 	.string	"Cuda compilation tools, release 13.0, V13.0.88"
        /*0030*/ 	.string	"Build cuda_13.0.r13.0/compiler.36424714_0"
        /*0030*/ 	.string	"-arch sm_100 -m 64 "



//--------------------- .note.nv.cuinfo           --------------------------
	.section	.note.nv.cuinfo,"",@"SHT_NOTE"
	.sectionflags	@"SHF_NOTE_NV_CUINFO"
        /*0018*/ 	.short	0x0002
        /*001a*/ 	.short	0x0064
        /*001c*/ 	.short	0x0082
	.zero		2


//--------------------- .nv.info                  --------------------------
	.section	.nv.info,"",@"SHT_CUDA_INFO"
	.align	4


	//----- nvinfo : EIATTR_REGCOUNT
	.align		4
        /*0000*/ 	.byte	0x04, 0x2f
        /*0002*/ 	.short	(.L_1 - .L_0)
	.align		4
.L_0:
        /*0004*/ 	.word	index@(_Z12reduceKerneliPiS_)
        /*0008*/ 	.word	0x00000020


	//----- nvinfo : EIATTR_FRAME_SIZE
	.align		4
.L_1:
        /*000c*/ 	.byte	0x04, 0x11
        /*000e*/ 	.short	(.L_3 - .L_2)
	.align		4
.L_2:
        /*0010*/ 	.word	index@(_Z12reduceKerneliPiS_)
        /*0014*/ 	.word	0x00000000


	//----- nvinfo : EIATTR_MIN_STACK_SIZE
	.align		4
.L_3:
        /*0018*/ 	.byte	0x04, 0x12
        /*001a*/ 	.short	(.L_5 - .L_4)
	.align		4
.L_4:
        /*001c*/ 	.word	index@(_Z12reduceKerneliPiS_)
        /*0020*/ 	.word	0x00000000
.L_5:


//--------------------- .nv.compat                --------------------------
	.section	.nv.compat,"",@"SHT_CUDA_COMPAT_INFO"
	.align	4
        /*0000*/ 	.byte	0x02, 0x09, 0x00, 0x00, 0x02, 0x02, 0x01, 0x00, 0x02, 0x05, 0x05, 0x00, 0x03, 0x07, 0x01, 0x01
        /*0010*/ 	.byte	0x02, 0x03, 0x00, 0x00, 0x02, 0x06, 0x01, 0x00, 0x04, 0x0b, 0x08, 0x00, 0x09, 0x00, 0x00, 0x00
        /*0020*/ 	.byte	0x00, 0x00, 0x00, 0x00


//--------------------- .nv.info._Z12reduceKerneliPiS_ --------------------------
	.section	.nv.info._Z12reduceKerneliPiS_,"",@"SHT_CUDA_INFO"
	.sectionflags	@""
	.align	4


	//----- nvinfo : EIATTR_CUDA_API_VERSION
	.align		4
        /*0000*/ 	.byte	0x04, 0x37
        /*0002*/ 	.short	(.L_7 - .L_6)
.L_6:
        /*0004*/ 	.word	0x00000082


	//----- nvinfo : EIATTR_KPARAM_INFO
	.align		4
.L_7:
        /*0008*/ 	.byte	0x04, 0x17
        /*000a*/ 	.short	(.L_9 - .L_8)
.L_8:
        /*000c*/ 	.word	0x00000000
        /*0010*/ 	.short	0x0002
        /*0012*/ 	.short	0x0010
        /*0014*/ 	.byte	0x00, 0xf5, 0x21, 0x00


	//----- nvinfo : EIATTR_KPARAM_INFO
	.align		4
.L_9:
        /*0018*/ 	.byte	0x04, 0x17
        /*001a*/ 	.short	(.L_11 - .L_10)
.L_10:
        /*001c*/ 	.word	0x00000000
        /*0020*/ 	.short	0x0001
        /*0022*/ 	.short	0x0008
        /*0024*/ 	.byte	0x00, 0xf5, 0x21, 0x00


	//----- nvinfo : EIATTR_KPARAM_INFO
	.align		4
.L_11:
        /*0028*/ 	.byte	0x04, 0x17
        /*002a*/ 	.short	(.L_13 - .L_12)
.L_12:
        /*002c*/ 	.word	0x00000000
        /*0030*/ 	.short	0x0000
        /*0032*/ 	.short	0x0000
        /*0034*/ 	.byte	0x00, 0xf0, 0x11, 0x00


	//----- nvinfo : EIATTR_SPARSE_MMA_MASK
	.align		4
.L_13:
        /*0038*/ 	.byte	0x03, 0x50
        /*003a*/ 	.short	0x0000


	//----- nvinfo : EIATTR_MAXREG_COUNT
	.align		4
        /*003c*/ 	.byte	0x03, 0x1b
        /*003e*/ 	.short	0x00ff


	//----- nvinfo : EIATTR_NUM_BARRIERS
	.align		4
        /*0040*/ 	.byte	0x02, 0x4c
        /*0042*/ 	.byte	0x01
	.zero		1


	//----- nvinfo : EIATTR_MERCURY_ISA_VERSION
	.align		4
        /*0044*/ 	.byte	0x03, 0x5f
        /*0046*/ 	.short	0x0101


	//----- nvinfo : EIATTR_VRC_CTA_INIT_COUNT
	.align		4
        /*0048*/ 	.byte	0x02, 0x4a
	.zero		1
	.zero		1


	//----- nvinfo : EIATTR_EXIT_INSTR_OFFSETS
	.align		4
        /*004c*/ 	.byte	0x04, 0x1c
        /*004e*/ 	.short	(.L_15 - .L_14)


	//   ....[0]....
.L_14:
        /*0050*/ 	.word	0x00000c50


	//   ....[1]....
        /*0054*/ 	.word	0x00000ca0


	//----- nvinfo : EIATTR_CRS_STACK_SIZE
	.align		4
.L_15:
        /*0058*/ 	.byte	0x04, 0x1e
        /*005a*/ 	.short	(.L_17 - .L_16)
.L_16:
        /*005c*/ 	.word	0x00000000


	//----- nvinfo : EIATTR_CBANK_PARAM_SIZE
	.align		4
.L_17:
        /*0060*/ 	.byte	0x03, 0x19
        /*0062*/ 	.short	0x0018


	//----- nvinfo : EIATTR_PARAM_CBANK
	.align		4
        /*0064*/ 	.byte	0x04, 0x0a
        /*0066*/ 	.short	(.L_19 - .L_18)
	.align		4
.L_18:
        /*0068*/ 	.word	index@(.nv.constant0._Z12reduceKerneliPiS_)
        /*006c*/ 	.short	0x0380
        /*006e*/ 	.short	0x0018


	//----- nvinfo : EIATTR_SW_WAR
	.align		4
.L_19:
        /*0070*/ 	.byte	0x04, 0x36
        /*0072*/ 	.short	(.L_21 - .L_20)
.L_20:
        /*0074*/ 	.word	0x00000008
.L_21:


//--------------------- .nv.callgraph             --------------------------
	.section	.nv.callgraph,"",@"SHT_CUDA_CALLGRAPH"
	.align	4
	.sectionentsize	8
	.align		4
        /*0000*/ 	.word	0x00000000
	.align		4
        /*0004*/ 	.word	0xffffffff
	.align		4
        /*0008*/ 	.word	0x00000000
	.align		4
        /*000c*/ 	.word	0xfffffffe
	.align		4
        /*0010*/ 	.word	0x00000000
	.align		4
        /*0014*/ 	.word	0xfffffffd
	.align		4
        /*0018*/ 	.word	0x00000000
	.align		4
        /*001c*/ 	.word	0xfffffffc


//--------------------- .text._Z12reduceKerneliPiS_ --------------------------
	.section	.text._Z12reduceKerneliPiS_,"ax",@progbits
	.align	128
        .global         _Z12reduceKerneliPiS_
        .type           _Z12reduceKerneliPiS_,@function
        .size           _Z12reduceKerneliPiS_,(.L_x_13 - _Z12reduceKerneliPiS_)
        .other          _Z12reduceKerneliPiS_,@"STO_CUDA_ENTRY STV_DEFAULT"
_Z12reduceKerneliPiS_:
.text._Z12reduceKerneliPiS_:
[----:B------:R-:W-:Y:S01]  /*0000*/  LDC R1, c[0x0][0x37c] ;  /* 0x0000df00ff017b82 */ /* 0x000fe20000000800 */
[----:B------:R-:W0:Y:S01]  /*0010*/  S2R R0, SR_TID.X ;  /* 0x0000000000007919 */ /* 0x000e220000002100 */
[----:B------:R-:W1:Y:S06]  /*0020*/  LDCU UR8, c[0x0][0x380] ;  /* 0x00007000ff0877ac */ /* 0x000e6c0008000800 */
[----:B------:R-:W2:Y:S01]  /*0030*/  LDC R4, c[0x0][0x370] ;  /* 0x0000dc00ff047b82 */ /* 0x000ea20000000800 */
[----:B------:R-:W-:Y:S01]  /*0040*/  BSSY.RECONVERGENT B2, `(.L_x_0) ;  /* 0x00000a7000027945 */ /* 0x000fe20003800200 */
[----:B------:R-:W0:Y:S01]  /*0050*/  S2R R3, SR_CTAID.X ;  /* 0x0000000000037919 */ /* 0x000e220000002500 */
[----:B------:R-:W3:Y:S01]  /*0060*/  LDCU.64 UR6, c[0x0][0x358] ;  /* 0x00006b00ff0677ac */ /* 0x000ee20008000a00 */
[----:B------:R-:W-:-:S02]  /*0070*/  IMAD.MOV.U32 R7, RZ, RZ, RZ ;  /* 0x000000ffff077224 */ /* 0x000fc400078e00ff */
[----:B0-----:R-:W-:-:S05]  /*0080*/  IMAD R5, R3, 0x8, R0 ;  /* 0x0000000803057824 */ /* 0x001fca00078e0200 */
[----:B-1----:R-:W-:-:S13]  /*0090*/  ISETP.GE.AND P0, PT, R5, UR8, PT ;  /* 0x0000000805007c0c */ /* 0x002fda000bf06270 */
[----:B--23--:R-:W-:Y:S05]  /*00a0*/  @P0 BRA `(.L_x_1) ;  /* 0x0000000800800947 */ /* 0x00cfea0003800000 */
[----:B------:R-:W-:Y:S01]  /*00b0*/  IMAD.SHL.U32 R4, R4, 0x8, RZ ;  /* 0x0000000804047824 */ /* 0x000fe200078e00ff */
[----:B------:R-:W-:Y:S03]  /*00c0*/  BSSY.RECONVERGENT B1, `(.L_x_2) ;  /* 0x0000093000017945 */ /* 0x000fe60003800200 */
[----:B------:R-:W0:Y:S01]  /*00d0*/  I2F.U32.RP R10, R4 ;  /* 0x00000004000a7306 */ /* 0x000e220000209000 */
[C---:B------:R-:W-:Y:S01]  /*00e0*/  IADD3 R2, PT, PT, R4.reuse, R5, RZ ;  /* 0x0000000504027210 */ /* 0x040fe20007ffe0ff */
[----:B------:R-:W-:Y:S01]  /*00f0*/  IMAD.MOV R11, RZ, RZ, -R4 ;  /* 0x000000ffff0b7224 */ /* 0x000fe200078e0a04 */
[----:B------:R-:W-:Y:S02]  /*0100*/  ISETP.NE.U32.AND P2, PT, R4, RZ, PT ;  /* 0x000000ff0400720c */ /* 0x000fe40003f45070 */
[C---:B------:R-:W-:Y:S02]  /*0110*/  ISETP.GE.AND P0, PT, R2.reuse, UR8, PT ;  /* 0x0000000802007c0c */ /* 0x040fe4000bf06270 */
[----:B------:R-:W-:-:S02]  /*0120*/  VIMNMX R9, PT, PT, R2, UR8, !PT ;  /* 0x0000000802097c48 */ /* 0x000fc4000ffe0100 */
[----:B------:R-:W-:-:S04]  /*0130*/  SEL R8, RZ, 0x1, P0 ;  /* 0x00000001ff087807 */ /* 0x000fc80000000000 */
[----:B------:R-:W-:Y:S01]  /*0140*/  IADD3 R9, PT, PT, R9, -R2, -R8 ;  /* 0x8000000209097210 */ /* 0x000fe20007ffe808 */
[----:B0-----:R-:W0:Y:S02]  /*0150*/  MUFU.RCP R10, R10 ;  /* 0x0000000a000a7308 */ /* 0x001e240000001000 */
[----:B0-----:R-:W-:-:S06]  /*0160*/  VIADD R6, R10, 0xffffffe ;  /* 0x0ffffffe0a067836 */ /* 0x001fcc0000000000 */
[----:B------:R0:W1:Y:S02]  /*0170*/  F2I.FTZ.U32.TRUNC.NTZ R7, R6 ;  /* 0x0000000600077305 */ /* 0x000064000021f000 */
[----:B0-----:R-:W-:Y:S02]  /*0180*/  IMAD.MOV.U32 R6, RZ, RZ, RZ ;  /* 0x000000ffff067224 */ /* 0x001fe400078e00ff */
[----:B-1----:R-:W-:-:S04]  /*0190*/  IMAD R11, R11, R7, RZ ;  /* 0x000000070b0b7224 */ /* 0x002fc800078e02ff */
[----:B------:R-:W-:-:S06]  /*01a0*/  IMAD.HI.U32 R10, R7, R11, R6 ;  /* 0x0000000b070a7227 */ /* 0x000fcc00078e0006 */
[----:B------:R-:W-:-:S04]  /*01b0*/  IMAD.HI.U32 R7, R10, R9, RZ ;  /* 0x000000090a077227 */ /* 0x000fc800078e00ff */
[----:B------:R-:W-:-:S04]  /*01c0*/  IMAD.MOV R2, RZ, RZ, -R7 ;  /* 0x000000ffff027224 */ /* 0x000fc800078e0a07 */
[----:B------:R-:W-:-:S05]  /*01d0*/  IMAD R9, R4, R2, R9 ;  /* 0x0000000204097224 */ /* 0x000fca00078e0209 */
[----:B------:R-:W-:-:S13]  /*01e0*/  ISETP.GE.U32.AND P0, PT, R9, R4, PT ;  /* 0x000000040900720c */ /* 0x000fda0003f06070 */
[----:B------:R-:W-:Y:S02]  /*01f0*/  @P0 IMAD.IADD R9, R9, 0x1, -R4 ;  /* 0x0000000109090824 */ /* 0x000fe400078e0a04 */
[----:B------:R-:W-:-:S03]  /*0200*/  @P0 VIADD R7, R7, 0x1 ;  /* 0x0000000107070836 */ /* 0x000fc60000000000 */
[----:B------:R-:W-:-:S13]  /*0210*/  ISETP.GE.U32.AND P1, PT, R9, R4, PT ;  /* 0x000000040900720c */ /* 0x000fda0003f26070 */
[----:B------:R-:W-:Y:S02]  /*0220*/  @P1 IADD3 R7, PT, PT, R7, 0x1, RZ ;  /* 0x0000000107071810 */ /* 0x000fe40007ffe0ff */
[----:B------:R-:W-:-:S05]  /*0230*/  @!P2 LOP3.LUT R7, RZ, R4, RZ, 0x33, !PT ;  /* 0x00000004ff07a212 */ /* 0x000fca00078e33ff */
[----:B------:R-:W-:-:S04]  /*0240*/  IMAD.IADD R7, R8, 0x1, R7 ;  /* 0x0000000108077824 */ /* 0x000fc800078e0207 */
[C---:B------:R-:W-:Y:S01]  /*0250*/  VIADD R2, R7.reuse, 0x1 ;  /* 0x0000000107027836 */ /* 0x040fe20000000000 */
[----:B------:R-:W-:Y:S01]  /*0260*/  ISETP.GE.U32.AND P0, PT, R7, 0x3, PT ;  /* 0x000000030700780c */ /* 0x000fe20003f06070 */
[----:B------:R-:W-:-:S03]  /*0270*/  IMAD.MOV.U32 R7, RZ, RZ, RZ ;  /* 0x000000ffff077224 */ /* 0x000fc600078e00ff */
[----:B------:R-:W-:-:S09]  /*0280*/  LOP3.LUT R6, R2, 0x3, RZ, 0xc0, !PT ;  /* 0x0000000302067812 */ /* 0x000fd200078ec0ff */
[----:B------:R-:W-:Y:S05]  /*0290*/  @!P0 BRA `(.L_x_3) ;  /* 0x0000000400d48947 */ /* 0x000fea0003800000 */
[----:B------:R-:W-:Y:S01]  /*02a0*/  LOP3.LUT R2, R2, 0xfffffffc, RZ, 0xc0, !PT ;  /* 0xfffffffc02027812 */ /* 0x000fe200078ec0ff */
[----:B------:R-:W-:Y:S01]  /*02b0*/  BSSY.RELIABLE B0, `(.L_x_4) ;  /* 0x0000063000007945 */ /* 0x000fe20003800100 */
[----:B------:R-:W-:-:S03]  /*02c0*/  HFMA2 R7, -RZ, RZ, 0, 0 ;  /* 0x00000000ff077431 */ /* 0x000fc600000001ff */
[----:B------:R-:W-:-:S05]  /*02d0*/  IMAD.MOV R2, RZ, RZ, -R2 ;  /* 0x000000ffff027224 */ /* 0x000fca00078e0a02 */
[----:B------:R-:W-:-:S13]  /*02e0*/  ISETP.GE.AND P0, PT, R2, RZ, PT ;  /* 0x000000ff0200720c */ /* 0x000fda0003f06270 */
[----:B------:R-:W-:Y:S05]  /*02f0*/  @P0 BRA `(.L_x_5) ;  /* 0x0000000400780947 */ /* 0x000fea0003800000 */
[----:B------:R-:W-:Y:S01]  /*0300*/  IMAD.MOV R8, RZ, RZ, -R2 ;  /* 0x000000ffff087224 */ /* 0x000fe200078e0a02 */
[----:B------:R-:W-:Y:S01]  /*0310*/  BSSY.RECONVERGENT B3, `(.L_x_6) ;  /* 0x0000039000037945 */ /* 0x000fe20003800200 */
[----:B------:R-:W-:-:S03]  /*0320*/  PLOP3.LUT P0, PT, PT, PT, PT, 0x80, 0x8 ;  /* 0x000000000008781c */ /* 0x000fc60003f0f070 */
[----:B------:R-:W-:-:S13]  /*0330*/  ISETP.GT.AND P1, PT, R8, 0xc, PT ;  /* 0x0000000c0800780c */ /* 0x000fda0003f24270 */
[----:B------:R-:W-:Y:S05]  /*0340*/  @!P1 BRA `(.L_x_7) ;  /* 0x0000000000d49947 */ /* 0x000fea0003800000 */
[----:B------:R-:W-:-:S13]  /*0350*/  PLOP3.LUT P0, PT, PT, PT, PT, 0x8, 0x80 ;  /* 0x000000000080781c */ /* 0x000fda0003f0e170 */
.L_x_8:
[----:B------:R-:W0:Y:S01]  /*0360*/  LDC.64 R18, c[0x0][0x388] ;  /* 0x0000e200ff127b82 */ /* 0x000e220000000a00 */
[----:B------:R-:W-:-:S04]  /*0370*/  IADD3 R11, PT, PT, R4, R5, R4 ;  /* 0x00000005040b7210 */ /* 0x000fc80007ffe004 */
[----:B------:R-:W-:Y:S01]  /*0380*/  IADD3 R11, PT, PT, R4, R11, R4 ;  /* 0x0000000b040b7210 */ /* 0x000fe20007ffe004 */
[----:B0-----:R-:W-:-:S03]  /*0390*/  IMAD.WIDE R8, R5, 0x4, R18 ;  /* 0x0000000405087825 */ /* 0x001fc600078e0212 */
[----:B------:R-:W-:Y:S01]  /*03a0*/  IADD3 R5, PT, PT, R4, R11, R4 ;  /* 0x0000000b04057210 */ /* 0x000fe20007ffe004 */
[----:B------:R-:W-:-:S03]  /*03b0*/  IMAD.WIDE R24, R11, 0x4, R18 ;  /* 0x000000040b187825 */ /* 0x000fc600078e0212 */
[C---:B------:R-:W-:Y:S01]  /*03c0*/  IADD3 R5, PT, PT, R4.reuse, R5, R4 ;  /* 0x0000000504057210 */ /* 0x040fe20007ffe004 */
[C---:B------:R-:W-:Y:S02]  /*03d0*/  IMAD.WIDE R12, R4.reuse, 0x4, R8 ;  /* 0x00000004040c7825 */ /* 0x040fe400078e0208 */
[----:B------:R-:W2:Y:S02]  /*03e0*/  LDG.E R8, desc[UR6][R8.64] ;  /* 0x0000000608087981 */ /* 0x000ea4000c1e1900 */
[C---:B------:R-:W-:Y:S02]  /*03f0*/  IMAD.WIDE R20, R4.reuse, 0x4, R24 ;  /* 0x0000000404147825 */ /* 0x040fe400078e0218 */
[----:B------:R-:W3:Y:S02]  /*0400*/  LDG.E R24, desc[UR6][R24.64] ;  /* 0x0000000618187981 */ /* 0x000ee4000c1e1900 */
[----:B------:R-:W-:-:S04]  /*0410*/  IMAD.WIDE R28, R4, 0x4, R12 ;  /* 0x00000004041c7825 */ /* 0x000fc800078e020c */
[----:B------:R-:W-:Y:S01]  /*0420*/  IMAD.WIDE R16, R5, 0x4, R18 ;  /* 0x0000000405107825 */ /* 0x000fe200078e0212 */
[C---:B------:R-:W-:Y:S01]  /*0430*/  IADD3 R5, PT, PT, R4.reuse, R5, R4 ;  /* 0x0000000504057210 */ /* 0x040fe20007ffe004 */
[----:B------:R0:W2:Y:S02]  /*0440*/  LDG.E R9, desc[UR6][R12.64] ;  /* 0x000000060c097981 */ /* 0x0000a4000c1e1900 */
[C---:B------:R-:W-:Y:S01]  /*0450*/  IMAD.WIDE R22, R4.reuse, 0x4, R28 ;  /* 0x0000000404167825 */ /* 0x040fe200078e021c */
[C---:B------:R-:W-:Y:S01]  /*0460*/  IADD3 R5, PT, PT, R4.reuse, R5, R4 ;  /* 0x0000000504057210 */ /* 0x040fe20007ffe004 */
[----:B------:R-:W4:Y:S02]  /*0470*/  LDG.E R26, desc[UR6][R28.64] ;  /* 0x000000061c1a7981 */ /* 0x000f24000c1e1900 */
[C---:B------:R-:W-:Y:S02]  /*0480*/  IMAD.WIDE R10, R4.reuse, 0x4, R20 ;  /* 0x00000004040a7825 */ /* 0x040fe400078e0214 */
[----:B------:R1:W4:Y:S02]  /*0490*/  LDG.E R25, desc[UR6][R22.64] ;  /* 0x0000000616197981 */ /* 0x000324000c1e1900 */
[----:B------:R-:W-:-:S02]  /*04a0*/  IMAD.WIDE R14, R4, 0x4, R16 ;  /* 0x00000004040e7825 */ /* 0x000fc400078e0210 */
[----:B------:R-:W3:Y:S02]  /*04b0*/  LDG.E R21, desc[UR6][R20.64] ;  /* 0x0000000614157981 */ /* 0x000ee4000c1e1900 */
[----:B------:R-:W-:Y:S02]  /*04c0*/  IMAD.WIDE R18, R5, 0x4, R18 ;  /* 0x0000000405127825 */ /* 0x000fe400078e0212 */
[----:B------:R-:W5:Y:S02]  /*04d0*/  LDG.E R16, desc[UR6][R16.64] ;  /* 0x0000000610107981 */ /* 0x000f64000c1e1900 */
[C---:B0-----:R-:W-:Y:S02]  /*04e0*/  IMAD.WIDE R12, R4.reuse, 0x4, R10 ;  /* 0x00000004040c7825 */ /* 0x041fe400078e020a */
[----:B------:R-:W5:Y:S04]  /*04f0*/  LDG.E R27, desc[UR6][R14.64] ;  /* 0x000000060e1b7981 */ /* 0x000f68000c1e1900 */
[----:B------:R0:W5:Y:S01]  /*0500*/  LDG.E R20, desc[UR6][R10.64] ;  /* 0x000000060a147981 */ /* 0x000162000c1e1900 */
[----:B-1----:R-:W-:-:S03]  /*0510*/  IMAD.WIDE R22, R4, 0x4, R18 ;  /* 0x0000000404167825 */ /* 0x002fc600078e0212 */
[----:B------:R-:W5:Y:S04]  /*0520*/  LDG.E R13, desc[UR6][R12.64] ;  /* 0x000000060c0d7981 */ /* 0x000f68000c1e1900 */
[----:B------:R-:W5:Y:S01]  /*0530*/  LDG.E R18, desc[UR6][R18.64] ;  /* 0x0000000612127981 */ /* 0x000f62000c1e1900 */
[----:B0-----:R-:W-:-:S05]  /*0540*/  IMAD.WIDE R10, R4, 0x4, R14 ;  /* 0x00000004040a7825 */ /* 0x001fca00078e020e */
[----:B------:R0:W5:Y:S01]  /*0550*/  LDG.E R12, desc[UR6][R10.64] ;  /* 0x000000060a0c7981 */ /* 0x000162000c1e1900 */
[----:B------:R-:W-:-:S06]  /*0560*/  IMAD.WIDE R28, R4, 0x4, R10 ;  /* 0x00000004041c7825 */ /* 0x000fcc00078e020a */
[----:B------:R-:W5:Y:S01]  /*0570*/  LDG.E R29, desc[UR6][R28.64] ;  /* 0x000000061c1d7981 */ /* 0x000f62000c1e1900 */
[----:B0-----:R-:W-:-:S03]  /*0580*/  IMAD.WIDE R10, R4, 0x4, R22 ;  /* 0x00000004040a7825 */ /* 0x001fc600078e0216 */
[----:B------:R-:W5:Y:S01]  /*0590*/  LDG.E R23, desc[UR6][R22.64] ;  /* 0x0000000616177981 */ /* 0x000f62000c1e1900 */
[----:B------:R-:W-:-:S03]  /*05a0*/  IMAD.WIDE R14, R4, 0x4, R10 ;  /* 0x00000004040e7825 */ /* 0x000fc600078e020a */
[----:B------:R-:W5:Y:S04]  /*05b0*/  LDG.E R17, desc[UR6][R10.64] ;  /* 0x000000060a117981 */ /* 0x000f68000c1e1900 */
[----:B------:R-:W5:Y:S01]  /*05c0*/  LDG.E R14, desc[UR6][R14.64] ;  /* 0x000000060e0e7981 */ /* 0x000f62000c1e1900 */
[----:B------:R-:W-:-:S05]  /*05d0*/  VIADD R2, R2, 0x10 ;  /* 0x0000001002027836 */ /* 0x000fca0000000000 */
[----:B------:R-:W-:Y:S02]  /*05e0*/  ISETP.GE.AND P1, PT, R2, -0xc, PT ;  /* 0xfffffff40200780c */ /* 0x000fe40003f26270 */
[----:B------:R-:W-:-:S04]  /*05f0*/  IADD3 R5, PT, PT, R4, R5, R4 ;  /* 0x0000000504057210 */ /* 0x000fc80007ffe004 */
[----:B------:R-:W-:Y:S02]  /*0600*/  IADD3 R5, PT, PT, R4, R5, R4 ;  /* 0x0000000504057210 */ /* 0x000fe40007ffe004 */
[----:B--2---:R-:W-:-:S04]  /*0610*/  IADD3 R8, PT, PT, R9, R8, R7 ;  /* 0x0000000809087210 */ /* 0x004fc80007ffe007 */
[----:B----4-:R-:W-:-:S04]  /*0620*/  IADD3 R8, PT, PT, R25, R26, R8 ;  /* 0x0000001a19087210 */ /* 0x010fc80007ffe008 */
[----:B---3--:R-:W-:-:S04]  /*0630*/  IADD3 R8, PT, PT, R21, R24, R8 ;  /* 0x0000001815087210 */ /* 0x008fc80007ffe008 */
[----:B-----5:R-:W-:-:S04]  /*0640*/  IADD3 R8, PT, PT, R13, R20, R8 ;  /* 0x000000140d087210 */ /* 0x020fc80007ffe008 */
[----:B------:R-:W-:-:S04]  /*0650*/  IADD3 R8, PT, PT, R27, R16, R8 ;  /* 0x000000101b087210 */ /* 0x000fc80007ffe008 */
[----:B------:R-:W-:-:S04]  /*0660*/  IADD3 R8, PT, PT, R29, R12, R8 ;  /* 0x0000000c1d087210 */ /* 0x000fc80007ffe008 */
[----:B------:R-:W-:-:S04]  /*0670*/  IADD3 R8, PT, PT, R23, R18, R8 ;  /* 0x0000001217087210 */ /* 0x000fc80007ffe008 */
[----:B------:R-:W-:Y:S01]  /*0680*/  IADD3 R7, PT, PT, R14, R17, R8 ;  /* 0x000000110e077210 */ /* 0x000fe20007ffe008 */
[----:B------:R-:W-:Y:S06]  /*0690*/  @!P1 BRA `(.L_x_8) ;  /* 0xfffffffc00309947 */ /* 0x000fec000383ffff */
.L_x_7:
[----:B------:R-:W-:Y:S05]  /*06a0*/  BSYNC.RECONVERGENT B3 ;  /* 0x0000000000037941 */ /* 0x000fea0003800200 */
.L_x_6:
[----:B------:R-:W-:Y:S01]  /*06b0*/  IMAD.MOV R8, RZ, RZ, -R2 ;  /* 0x000000ffff087224 */ /* 0x000fe200078e0a02 */
[----:B------:R-:W-:Y:S04]  /*06c0*/  BSSY.RECONVERGENT B3, `(.L_x_9) ;  /* 0x000001e000037945 */ /* 0x000fe80003800200 */
[----:B------:R-:W-:-:S13]  /*06d0*/  ISETP.GT.AND P1, PT, R8, 0x4, PT ;  /* 0x000000040800780c */ /* 0x000fda0003f24270 */
[----:B------:R-:W-:Y:S05]  /*06e0*/  @!P1 BRA `(.L_x_10) ;  /* 0x00000000006c9947 */ /* 0x000fea0003800000 */
[----:B------:R-:W0:Y:S01]  /*06f0*/  LDC.64 R12, c[0x0][0x388] ;  /* 0x0000e200ff0c7b82 */ /* 0x000e220000000a00 */
[----:B------:R-:W-:Y:S01]  /*0700*/  IADD3 R9, PT, PT, R4, R5, R4 ;  /* 0x0000000504097210 */ /* 0x000fe20007ffe004 */
[----:B0-----:R-:W-:-:S03]  /*0710*/  IMAD.WIDE R22, R5, 0x4, R12 ;  /* 0x0000000405167825 */ /* 0x001fc600078e020c */
[C---:B------:R-:W-:Y:S01]  /*0720*/  IADD3 R5, PT, PT, R4.reuse, R9, R4 ;  /* 0x0000000904057210 */ /* 0x040fe20007ffe004 */
[----:B------:R-:W-:Y:S02]  /*0730*/  IMAD.WIDE R14, R4, 0x4, R22 ;  /* 0x00000004040e7825 */ /* 0x000fe400078e0216 */
[----:B------:R-:W2:Y:S02]  /*0740*/  LDG.E R22, desc[UR6][R22.64] ;  /* 0x0000000616167981 */ /* 0x000ea4000c1e1900 */
[----:B------:R-:W-:-:S04]  /*0750*/  IMAD.WIDE R12, R5, 0x4, R12 ;  /* 0x00000004050c7825 */ /* 0x000fc800078e020c */
[C---:B------:R-:W-:Y:S02]  /*0760*/  IMAD.WIDE R8, R4.reuse, 0x4, R14 ;  /* 0x0000000404087825 */ /* 0x040fe400078e020e */
[----:B------:R-:W2:Y:S02]  /*0770*/  LDG.E R14, desc[UR6][R14.64] ;  /* 0x000000060e0e7981 */ /* 0x000ea4000c1e1900 */
[C---:B------:R-:W-:Y:S02]  /*0780*/  IMAD.WIDE R10, R4.reuse, 0x4, R12 ;  /* 0x00000004040a7825 */ /* 0x040fe400078e020c */
[----:B------:R-:W3:Y:S02]  /*0790*/  LDG.E R13, desc[UR6][R12.64] ;  /* 0x000000060c0d7981 */ /* 0x000ee4000c1e1900 */
[C---:B------:R-:W-:Y:S02]  /*07a0*/  IMAD.WIDE R16, R4.reuse, 0x4, R8 ;  /* 0x0000000404107825 */ /* 0x040fe400078e0208 */
[----:B------:R-:W4:Y:S02]  /*07b0*/  LDG.E R9, desc[UR6][R8.64] ;  /* 0x0000000608097981 */ /* 0x000f24000c1e1900 */
[----:B------:R-:W-:-:S02]  /*07c0*/  IMAD.WIDE R18, R4, 0x4, R10 ;  /* 0x0000000404127825 */ /* 0x000fc400078e020a */
[----:B------:R-:W4:Y:S02]  /*07d0*/  LDG.E R16, desc[UR6][R16.64] ;  /* 0x0000000610107981 */ /* 0x000f24000c1e1900 */
[C---:B------:R-:W-:Y:S02]  /*07e0*/  IMAD.WIDE R20, R4.reuse, 0x4, R18 ;  /* 0x0000000404147825 */ /* 0x040fe400078e0212 */
[----:B------:R-:W3:Y:S04]  /*07f0*/  LDG.E R10, desc[UR6][R10.64] ;  /* 0x000000060a0a7981 */ /* 0x000ee8000c1e1900 */
[----:B------:R-:W5:Y:S04]  /*0800*/  LDG.E R19, desc[UR6][R18.64] ;  /* 0x0000000612137981 */ /* 0x000f68000c1e1900 */
[----:B------:R-:W5:Y:S01]  /*0810*/  LDG.E R20, desc[UR6][R20.64] ;  /* 0x0000000614147981 */ /* 0x000f62000c1e1900 */
[----:B------:R-:W-:Y:S01]  /*0820*/  IADD3 R5, PT, PT, R4, R5, R4 ;  /* 0x0000000504057210 */ /* 0x000fe20007ffe004 */
[----:B------:R-:W-:Y:S01]  /*0830*/  VIADD R2, R2, 0x8 ;  /* 0x0000000802027836 */ /* 0x000fe20000000000 */
[----:B------:R-:W-:-:S02]  /*0840*/  PLOP3.LUT P0, PT, PT, PT, PT, 0x8, 0x80 ;  /* 0x000000000080781c */ /* 0x000fc40003f0e170 */
[----:B------:R-:W-:Y:S02]  /*0850*/  IADD3 R5, PT, PT, R4, R5, R4 ;  /* 0x0000000504057210 */ /* 0x000fe40007ffe004 */
[----:B--2---:R-:W-:-:S04]  /*0860*/  IADD3 R22, PT, PT, R14, R22, R7 ;  /* 0x000000160e167210 */ /* 0x004fc80007ffe007 */
[----:B----4-:R-:W-:-:S04]  /*0870*/  IADD3 R22, PT, PT, R16, R9, R22 ;  /* 0x0000000910167210 */ /* 0x010fc80007ffe016 */
[----:B---3--:R-:W-:-:S04]  /*0880*/  IADD3 R22, PT, PT, R10, R13, R22 ;  /* 0x0000000d0a167210 */ /* 0x008fc80007ffe016 */
[----:B-----5:R-:W-:-:S07]  /*0890*/  IADD3 R7, PT, PT, R20, R19, R22 ;  /* 0x0000001314077210 */ /* 0x020fce0007ffe016 */
.L_x_10:
[----:B------:R-:W-:Y:S05]  /*08a0*/  BSYNC.RECONVERGENT B3 ;  /* 0x0000000000037941 */ /* 0x000fea0003800200 */
.L_x_9:
[----:B------:R-:W-:-:S13]  /*08b0*/  ISETP.NE.OR P0, PT, R2, RZ, P0 ;  /* 0x000000ff0200720c */ /* 0x000fda0000705670 */
[----:B------:R-:W-:Y:S05]  /*08c0*/  @!P0 BREAK.RELIABLE B0 ;  /* 0x0000000000008942 */ /* 0x000fea0003800100 */
[----:B------:R-:W-:Y:S05]  /*08d0*/  @!P0 BRA `(.L_x_3) ;  /* 0x0000000000448947 */ /* 0x000fea0003800000 */
.L_x_5:
[----:B------:R-:W-:Y:S05]  /*08e0*/  BSYNC.RELIABLE B0 ;  /* 0x0000000000007941 */ /* 0x000fea0003800100 */
.L_x_4:
[----:B------:R-:W0:Y:S02]  /*08f0*/  LDC.64 R8, c[0x0][0x388] ;  /* 0x0000e200ff087b82 */ /* 0x000e240000000a00 */
[----:B0-----:R-:W-:-:S04]  /*0900*/  IMAD.WIDE R8, R5, 0x4, R8 ;  /* 0x0000000405087825 */ /* 0x001fc800078e0208 */
[C---:B------:R-:W-:Y:S02]  /*0910*/  IMAD.WIDE R10, R4.reuse, 0x4, R8 ;  /* 0x00000004040a7825 */ /* 0x040fe400078e0208 */
[----:B------:R-:W2:Y:S02]  /*0920*/  LDG.E R8, desc[UR6][R8.64] ;  /* 0x0000000608087981 */ /* 0x000ea4000c1e1900 */
[C---:B------:R-:W-:Y:S02]  /*0930*/  IMAD.WIDE R12, R4.reuse, 0x4, R10 ;  /* 0x00000004040c7825 */ /* 0x040fe400078e020a */
[----:B------:R-:W2:Y:S02]  /*0940*/  LDG.E R10, desc[UR6][R10.64] ;  /* 0x000000060a0a7981 */ /* 0x000ea4000c1e1900 */
[----:B------:R-:W-:Y:S02]  /*0950*/  IMAD.WIDE R14, R4, 0x4, R12 ;  /* 0x00000004040e7825 */ /* 0x000fe400078e020c */
[----:B------:R-:W3:Y:S04]  /*0960*/  LDG.E R12, desc[UR6][R12.64] ;  /* 0x000000060c0c7981 */ /* 0x000ee8000c1e1900 */
[----:B------:R-:W3:Y:S01]  /*0970*/  LDG.E R14, desc[UR6][R14.64] ;  /* 0x000000060e0e7981 */ /* 0x000ee2000c1e1900 */
[----:B------:R-:W-:-:S04]  /*0980*/  IADD3 R2, PT, PT, R2, 0x4, RZ ;  /* 0x0000000402027810 */ /* 0x000fc80007ffe0ff */
[----:B------:R-:W-:Y:S02]  /*0990*/  ISETP.NE.AND P0, PT, R2, RZ, PT ;  /* 0x000000ff0200720c */ /* 0x000fe40003f05270 */
[----:B------:R-:W-:-:S04]  /*09a0*/  IADD3 R5, PT, PT, R4, R5, R4 ;  /* 0x0000000504057210 */ /* 0x000fc80007ffe004 */
[----:B------:R-:W-:Y:S02]  /*09b0*/  IADD3 R5, PT, PT, R4, R5, R4 ;  /* 0x0000000504057210 */ /* 0x000fe40007ffe004 */
[----:B--2---:R-:W-:-:S04]  /*09c0*/  IADD3 R7, PT, PT, R10, R8, R7 ;  /* 0x000000080a077210 */ /* 0x004fc80007ffe007 */
[----:B---3--:R-:W-:Y:S01]  /*09d0*/  IADD3 R7, PT, PT, R14, R12, R7 ;  /* 0x0000000c0e077210 */ /* 0x008fe20007ffe007 */
[----:B------:R-:W-:Y:S06]  /*09e0*/  @P0 BRA `(.L_x_4) ;  /* 0xfffffffc00c00947 */ /* 0x000fec000383ffff */
.L_x_3:
[----:B------:R-:W-:Y:S05]  /*09f0*/  BSYNC.RECONVERGENT B1 ;  /* 0x0000000000017941 */ /* 0x000fea0003800200 */
.L_x_2:
[----:B------:R-:W-:-:S13]  /*0a00*/  ISETP.NE.AND P0, PT, R6, RZ, PT ;  /* 0x000000ff0600720c */ /* 0x000fda0003f05270 */
[----:B------:R-:W-:Y:S05]  /*0a10*/  @!P0 BRA `(.L_x_1) ;  /* 0x0000000000248947 */ /* 0x000fea0003800000 */
[----:B------:R-:W0:Y:S01]  /*0a20*/  LDC.64 R8, c[0x0][0x388] ;  /* 0x0000e200ff087b82 */ /* 0x000e220000000a00 */
[----:B------:R-:W-:-:S07]  /*0a30*/  IMAD.MOV R6, RZ, RZ, -R6 ;  /* 0x000000ffff067224 */ /* 0x000fce00078e0a06 */
.L_x_11:
[----:B0-----:R-:W-:-:S06]  /*0a40*/  IMAD.WIDE R10, R5, 0x4, R8 ;  /* 0x00000004050a7825 */ /* 0x001fcc00078e0208 */
[----:B------:R-:W2:Y:S01]  /*0a50*/  LDG.E R10, desc[UR6][R10.64] ;  /* 0x000000060a0a7981 */ /* 0x000ea2000c1e1900 */
[----:B------:R-:W-:Y:S02]  /*0a60*/  VIADD R6, R6, 0x1 ;  /* 0x0000000106067836 */ /* 0x000fe40000000000 */
[----:B------:R-:W-:-:S03]  /*0a70*/  IMAD.IADD R5, R4, 0x1, R5 ;  /* 0x0000000104057824 */ /* 0x000fc600078e0205 */
[----:B------:R-:W-:Y:S01]  /*0a80*/  ISETP.NE.AND P0, PT, R6, RZ, PT ;  /* 0x000000ff0600720c */ /* 0x000fe20003f05270 */
[----:B--2---:R-:W-:-:S12]  /*0a90*/  IMAD.IADD R7, R10, 0x1, R7 ;  /* 0x000000010a077824 */ /* 0x004fd800078e0207 */
[----:B------:R-:W-:Y:S05]  /*0aa0*/  @P0 BRA `(.L_x_11) ;  /* 0xfffffffc00e40947 */ /* 0x000fea000383ffff */
.L_x_1:
[----:B------:R-:W-:Y:S05]  /*0ab0*/  BSYNC.RECONVERGENT B2 ;  /* 0x0000000000027941 */ /* 0x000fea0003800200 */
.L_x_0:
[----:B------:R-:W-:Y:S05]  /*0ac0*/  WARPSYNC.ALL ;  /* 0x0000000000007948 */ /* 0x000fea0003800000 */
[----:B------:R-:W0:Y:S01]  /*0ad0*/  S2UR UR5, SR_CgaCtaId ;  /* 0x00000000000579c3 */ /* 0x000e220000008800 */
[----:B------:R-:W-:Y:S01]  /*0ae0*/  UMOV UR4, 0x400 ;  /* 0x0000040000047882 */ /* 0x000fe20000000000 */
[C---:B------:R-:W-:Y:S02]  /*0af0*/  ISETP.GT.U32.AND P0, PT, R0.reuse, 0x3, PT ;  /* 0x000000030000780c */ /* 0x040fe40003f04070 */
[----:B------:R-:W-:Y:S01]  /*0b00*/  ISETP.GT.U32.AND P1, PT, R0, 0x1, PT ;  /* 0x000000010000780c */ /* 0x000fe20003f24070 */
[----:B0-----:R-:W-:-:S06]  /*0b10*/  ULEA UR4, UR5, UR4, 0x18 ;  /* 0x0000000405047291 */ /* 0x001fcc000f8ec0ff */
[----:B------:R-:W-:-:S05]  /*0b20*/  LEA R2, R0, UR4, 0x2 ;  /* 0x0000000400027c11 */ /* 0x000fca000f8e10ff */
[----:B------:R-:W-:Y:S01]  /*0b30*/  STS [R2], R7 ;  /* 0x0000000702007388 */ /* 0x000fe20000000800 */
[----:B------:R-:W-:Y:S06]  /*0b40*/  BAR.SYNC.DEFER_BLOCKING 0x0 ;  /* 0x0000000000007b1d */ /* 0x000fec0000010000 */
[----:B------:R-:W-:Y:S04]  /*0b50*/  @!P0 LDS R4, [R2+0x10] ;  /* 0x0000100002048984 */ /* 0x000fe80000000800 */
[----:B------:R-:W0:Y:S02]  /*0b60*/  @!P0 LDS R5, [R2] ;  /* 0x0000000002058984 */ /* 0x000e240000000800 */
[----:B0-----:R-:W-:-:S05]  /*0b70*/  @!P0 IADD3 R5, PT, PT, R4, R5, RZ ;  /* 0x0000000504058210 */ /* 0x001fca0007ffe0ff */
[----:B------:R-:W-:Y:S01]  /*0b80*/  @!P0 STS [R2], R5 ;  /* 0x0000000502008388 */ /* 0x000fe20000000800 */
[----:B------:R-:W-:Y:S01]  /*0b90*/  BAR.SYNC.DEFER_BLOCKING 0x0 ;  /* 0x0000000000007b1d */ /* 0x000fe20000010000 */
[----:B------:R-:W-:-:S05]  /*0ba0*/  ISETP.NE.AND P0, PT, R0, RZ, PT ;  /* 0x000000ff0000720c */ /* 0x000fca0003f05270 */
[----:B------:R-:W-:Y:S04]  /*0bb0*/  @!P1 LDS R4, [R2+0x8] ;  /* 0x0000080002049984 */ /* 0x000fe80000000800 */
[----:B------:R-:W0:Y:S02]  /*0bc0*/  @!P1 LDS R9, [R2] ;  /* 0x0000000002099984 */ /* 0x000e240000000800 */
[----:B0-----:R-:W-:-:S05]  /*0bd0*/  @!P1 IMAD.IADD R9, R4, 0x1, R9 ;  /* 0x0000000104099824 */ /* 0x001fca00078e0209 */
[----:B------:R-:W-:Y:S01]  /*0be0*/  @!P1 STS [R2], R9 ;  /* 0x0000000902009388 */ /* 0x000fe20000000800 */
[----:B------:R-:W-:Y:S06]  /*0bf0*/  BAR.SYNC.DEFER_BLOCKING 0x0 ;  /* 0x0000000000007b1d */ /* 0x000fec0000010000 */
[----:B------:R-:W-:Y:S04]  /*0c00*/  @!P0 LDS R0, [UR4+0x4] ;  /* 0x00000404ff008984 */ /* 0x000fe80008000800 */
[----:B------:R-:W0:Y:S02]  /*0c10*/  @!P0 LDS R7, [R2] ;  /* 0x0000000002078984 */ /* 0x000e240000000800 */
[----:B0-----:R-:W-:-:S05]  /*0c20*/  @!P0 IMAD.IADD R7, R0, 0x1, R7 ;  /* 0x0000000100078824 */ /* 0x001fca00078e0207 */
[----:B------:R0:W-:Y:S01]  /*0c30*/  @!P0 STS [R2], R7 ;  /* 0x0000000702008388 */ /* 0x0001e20000000800 */
[----:B------:R-:W-:Y:S06]  /*0c40*/  BAR.SYNC.DEFER_BLOCKING 0x0 ;  /* 0x0000000000007b1d */ /* 0x000fec0000010000 */
[----:B------:R-:W-:Y:S05]  /*0c50*/  @P0 EXIT ;  /* 0x000000000000094d */ /* 0x000fea0003800000 */
[----:B0-----:R-:W0:Y:S01]  /*0c60*/  LDS R7, [UR4] ;  /* 0x00000004ff077984 */ /* 0x001e220008000800 */
[----:B------:R-:W1:Y:S02]  /*0c70*/  LDC.64 R4, c[0x0][0x390] ;  /* 0x0000e400ff047b82 */ /* 0x000e640000000a00 */
[----:B-1----:R-:W-:-:S05]  /*0c80*/  IMAD.WIDE.U32 R2, R3, 0x4, R4 ;  /* 0x0000000403027825 */ /* 0x002fca00078e0004 */
[----:B0-----:R-:W-:Y:S01]  /*0c90*/  STG.E desc[UR6][R2.64], R7 ;  /* 0x0000000702007986 */ /* 0x001fe2000c101906 */
[----:B------:R-:W-:Y:S05]  /*0ca0*/  EXIT ;  /* 0x000000000000794d */ /* 0x000fea0003800000 */
.L_x_12:
[----:B------:R-:W-:-:S00]  /*0cb0*/  BRA `(.L_x_12) ;  /* 0xfffffffc00fc7947 */ /* 0x000fc0000383ffff */
[----:B------:R-:W-:-:S00]  /*0cc0*/  NOP ;  /* 0x0000000000007918 */ /* 0x000fc00000000000 */
        /* <DEDUP_REMOVED lines=11> */
.L_x_13:


//--------------------- .nv.shared._Z12reduceKerneliPiS_ --------------------------
	.section	.nv.shared._Z12reduceKerneliPiS_,"aw",@nobits
	.sectionflags	@""
	.align	4
.nv.shared._Z12reduceKerneliPiS_:
	.zero		1056


//--------------------- .nv.shared.reserved.0     --------------------------
	.section	.nv.shared.reserved.0,"aw",@nobits
	.weak		__nv_reservedSMEM_offset_0_alias
	.size		__nv_reservedSMEM_offset_0_alias, 0, 64
	.other		__nv_reservedSMEM_offset_0_alias,@"STO_CUDA_RESERVED_SHARED STV_DEFAULT"
__nv_reservedSMEM_offset_0_alias:
	.zero		0
	.zero		64


//--------------------- .nv.constant0._Z12reduceKerneliPiS_ --------------------------
	.section	.nv.constant0._Z12reduceKerneliPiS_,"a",@progbits
	.sectionflags	@""
	.align	4
.nv.constant0._Z12reduceKerneliPiS_:
	.zero		920


//--------------------- SYMBOLS --------------------------

	.type		.nv.reservedSmem.offset0,@object
	.size		.nv.reservedSmem.offset0,0x4
	.type		.nv.reservedSmem.cap,@object
	.size		.nv.reservedSmem.cap,0x4
